//
// Generated by NVIDIA NVVM Compiler
//
// Compiler Build ID: CL-36424714
// Cuda compilation tools, release 13.0, V13.0.88
// Based on NVVM 20.0.0
//

.version 9.0
.target sm_100
.address_size 64

	// .globl	_Z26reqd_work_group_size_0_0_0v

.visible .entry _Z26reqd_work_group_size_0_0_0v()
{


	ret;

}
	// .globl	_Z28reqd_work_group_size_128_1_1v
.visible .entry _Z28reqd_work_group_size_128_1_1v()
{


	ret;

}
	// .globl	_Z26work_group_size_hint_2_2_2v
.visible .entry _Z26work_group_size_hint_2_2_2v()
{


	ret;

}
	// .globl	_Z17vec_type_hint_intv
.visible .entry _Z17vec_type_hint_intv()
{


	ret;

}
	// .globl	_Z28intel_reqd_sub_group_size_64v
.visible .entry _Z28intel_reqd_sub_group_size_64v()
{


	ret;

}
	// .globl	_Z26reqd_work_group_size_a_b_cILj256ELj1ELj1EEvv
.visible .entry _Z26reqd_work_group_size_a_b_cILj256ELj1ELj1EEvv()
{


	ret;

}


// ===== COMPILED SASS (sm_100) =====

	.target	sm_100

	.elftype	@"ET_EXEC"


//--------------------- .note.nv.tkinfo           --------------------------
	.section	.note.nv.tkinfo,"",@"SHT_NOTE"
	.sectionflags	@"SHF_NOTE_NV_TKINFO"
	.tkinfo
        /*0018*/ 	.word	0x00000002
        /*0030*/ 	.string	""
        /*0030*/ 	.string	"ptxas"
        /*0030*/ 	.string	"Cuda compilation tools, release 13.0, V13.0.88"
        /*0030*/ 	.string	"Build cuda_13.0.r13.0/compiler.36424714_0"
        /*0030*/ 	.string	"-arch sm_100 -m 64 "



//--------------------- .note.nv.cuinfo           --------------------------
	.section	.note.nv.cuinfo,"",@"SHT_NOTE"
	.sectionflags	@"SHF_NOTE_NV_CUINFO"
        /*0018*/ 	.short	0x0002
        /*001a*/ 	.short	0x0064
        /*001c*/ 	.short	0x0082
	.zero		2


//--------------------- .nv.info                  --------------------------
	.section	.nv.info,"",@"SHT_CUDA_INFO"
	.align	4


	//----- nvinfo : EIATTR_REGCOUNT
	.align		4
        /*0000*/ 	.byte	0x04, 0x2f
        /*0002*/ 	.short	(.L_1 - .L_0)
	.align		4
.L_0:
        /*0004*/ 	.word	index@(_Z26reqd_work_group_size_0_0_0v)
        /*0008*/ 	.word	0x00000004


	//----- nvinfo : EIATTR_FRAME_SIZE
	.align		4
.L_1:
        /*000c*/ 	.byte	0x04, 0x11
        /*000e*/ 	.short	(.L_3 - .L_2)
	.align		4
.L_2:
        /*0010*/ 	.word	index@(_Z26reqd_work_group_size_0_0_0v)
        /*0014*/ 	.word	0x00000000


	//----- nvinfo : EIATTR_REGCOUNT
	.align		4
.L_3:
        /*0018*/ 	.byte	0x04, 0x2f
        /*001a*/ 	.short	(.L_5 - .L_4)
	.align		4
.L_4:
        /*001c*/ 	.word	index@(_Z28reqd_work_group_size_128_1_1v)
        /*0020*/ 	.word	0x00000004


	//----- nvinfo : EIATTR_FRAME_SIZE
	.align		4
.L_5:
        /*0024*/ 	.byte	0x04, 0x11
        /*0026*/ 	.short	(.L_7 - .L_6)
	.align		4
.L_6:
        /*0028*/ 	.word	index@(_Z28reqd_work_group_size_128_1_1v)
        /*002c*/ 	.word	0x00000000


	//----- nvinfo : EIATTR_REGCOUNT
	.align		4
.L_7:
        /*0030*/ 	.byte	0x04, 0x2f
        /*0032*/ 	.short	(.L_9 - .L_8)
	.align		4
.L_8:
        /*0034*/ 	.word	index@(_Z26work_group_size_hint_2_2_2v)
        /*0038*/ 	.word	0x00000004


	//----- nvinfo : EIATTR_FRAME_SIZE
	.align		4
.L_9:
        /*003c*/ 	.byte	0x04, 0x11
        /*003e*/ 	.short	(.L_11 - .L_10)
	.align		4
.L_10:
        /*0040*/ 	.word	index@(_Z26work_group_size_hint_2_2_2v)
        /*0044*/ 	.word	0x00000000


	//----- nvinfo : EIATTR_REGCOUNT
	.align		4
.L_11:
        /*0048*/ 	.byte	0x04, 0x2f
        /*004a*/ 	.short	(.L_13 - .L_12)
	.align		4
.L_12:
        /*004c*/ 	.word	index@(_Z17vec_type_hint_intv)
        /*0050*/ 	.word	0x00000004


	//----- nvinfo : EIATTR_FRAME_SIZE
	.align		4
.L_13:
        /*0054*/ 	.byte	0x04, 0x11
        /*0056*/ 	.short	(.L_15 - .L_14)
	.align		4
.L_14:
        /*0058*/ 	.word	index@(_Z17vec_type_hint_intv)
        /*005c*/ 	.word	0x00000000


	//----- nvinfo : EIATTR_REGCOUNT
	.align		4
.L_15:
        /*0060*/ 	.byte	0x04, 0x2f
        /*0062*/ 	.short	(.L_17 - .L_16)
	.align		4
.L_16:
        /*0064*/ 	.word	index@(_Z28intel_reqd_sub_group_size_64v)
        /*0068*/ 	.word	0x00000004


	//----- nvinfo : EIATTR_FRAME_SIZE
	.align		4
.L_17:
        /*006c*/ 	.byte	0x04, 0x11
        /*006e*/ 	.short	(.L_19 - .L_18)
	.align		4
.L_18:
        /*0070*/ 	.word	index@(_Z28intel_reqd_sub_group_size_64v)
        /*0074*/ 	.word	0x00000000


	//----- nvinfo : EIATTR_REGCOUNT
	.align		4
.L_19:
        /*0078*/ 	.byte	0x04, 0x2f
        /*007a*/ 	.short	(.L_21 - .L_20)
	.align		4
.L_20:
        /*007c*/ 	.word	index@(_Z26reqd_work_group_size_a_b_cILj256ELj1ELj1EEvv)
        /*0080*/ 	.word	0x00000004


	//----- nvinfo : EIATTR_FRAME_SIZE
	.align		4
.L_21:
        /*0084*/ 	.byte	0x04, 0x11
        /*0086*/ 	.short	(.L_23 - .L_22)
	.align		4
.L_22:
        /*0088*/ 	.word	index@(_Z26reqd_work_group_size_a_b_cILj256ELj1ELj1EEvv)
        /*008c*/ 	.word	0x00000000


	//----- nvinfo : EIATTR_MIN_STACK_SIZE
	.align		4
.L_23:
        /*0090*/ 	.byte	0x04, 0x12
        /*0092*/ 	.short	(.L_25 - .L_24)
	.align		4
.L_24:
        /*0094*/ 	.word	index@(_Z26reqd_work_group_size_a_b_cILj256ELj1ELj1EEvv)
        /*0098*/ 	.word	0x00000000


	//----- nvinfo : EIATTR_MIN_STACK_SIZE
	.align		4
.L_25:
        /*009c*/ 	.byte	0x04, 0x12
        /*009e*/ 	.short	(.L_27 - .L_26)
	.align		4
.L_26:
        /*00a0*/ 	.word	index@(_Z28intel_reqd_sub_group_size_64v)
        /*00a4*/ 	.word	0x00000000


	//----- nvinfo : EIATTR_MIN_STACK_SIZE
	.align		4
.L_27:
        /*00a8*/ 	.byte	0x04, 0x12
        /*00aa*/ 	.short	(.L_29 - .L_28)
	.align		4
.L_28:
        /*00ac*/ 	.word	index@(_Z17vec_type_hint_intv)
        /*00b0*/ 	.word	0x00000000


	//----- nvinfo : EIATTR_MIN_STACK_SIZE
	.align		4
.L_29:
        /*00b4*/ 	.byte	0x04, 0x12
        /*00b6*/ 	.short	(.L_31 - .L_30)
	.align		4
.L_30:
        /*00b8*/ 	.word	index@(_Z26work_group_size_hint_2_2_2v)
        /*00bc*/ 	.word	0x00000000


	//----- nvinfo : EIATTR_MIN_STACK_SIZE
	.align		4
.L_31:
        /*00c0*/ 	.byte	0x04, 0x12
        /*00c2*/ 	.short	(.L_33 - .L_32)
	.align		4
.L_32:
        /*00c4*/ 	.word	index@(_Z28reqd_work_group_size_128_1_1v)
        /*00c8*/ 	.word	0x00000000


	//----- nvinfo : EIATTR_MIN_STACK_SIZE
	.align		4
.L_33:
        /*00cc*/ 	.byte	0x04, 0x12
        /*00ce*/ 	.short	(.L_35 - .L_34)
	.align		4
.L_34:
        /*00d0*/ 	.word	index@(_Z26reqd_work_group_size_0_0_0v)
        /*00d4*/ 	.word	0x00000000
.L_35:


//--------------------- .nv.compat                --------------------------
	.section	.nv.compat,"",@"SHT_CUDA_COMPAT_INFO"
	.align	4
        /*0000*/ 	.byte	0x02, 0x09, 0x00, 0x00, 0x02, 0x02, 0x01, 0x00, 0x02, 0x05, 0x05, 0x00, 0x03, 0x07, 0x01, 0x01
        /*0010*/ 	.byte	0x02, 0x03, 0x00, 0x00, 0x02, 0x06, 0x01, 0x00, 0x04, 0x0b, 0x08, 0x00, 0x09, 0x00, 0x00, 0x00
        /*0020*/ 	.byte	0x00, 0x00, 0x00, 0x00


//--------------------- .nv.info._Z26reqd_work_group_size_a_b_cILj256ELj1ELj1EEvv --------------------------
	.section	.nv.info._Z26reqd_work_group_size_a_b_cILj256ELj1ELj1EEvv,"",@"SHT_CUDA_INFO"
	.sectionflags	@""
	.align	4


	//----- nvinfo : EIATTR_CUDA_API_VERSION
	.align		4
        /*0000*/ 	.byte	0x04, 0x37
        /*0002*/ 	.short	(.L_37 - .L_36)
.L_36:
        /*0004*/ 	.word	0x00000082


	//----- nvinfo : EIATTR_SPARSE_MMA_MASK
	.align		4
.L_37:
        /*0008*/ 	.byte	0x03, 0x50
        /*000a*/ 	.short	0x0000


	//----- nvinfo : EIATTR_MAXREG_COUNT
	.align		4
        /*000c*/ 	.byte	0x03, 0x1b
        /*000e*/ 	.short	0x00ff


	//----- nvinfo : EIATTR_MERCURY_ISA_VERSION
	.align		4
        /*0010*/ 	.byte	0x03, 0x5f
        /*0012*/ 	.short	0x0101


	//----- nvinfo : EIATTR_VRC_CTA_INIT_COUNT
	.align		4
        /*0014*/ 	.byte	0x02, 0x4a
	.zero		1
	.zero		1


	//----- nvinfo : EIATTR_EXIT_INSTR_OFFSETS
	.align		4
        /*0018*/ 	.byte	0x04, 0x1c
        /*001a*/ 	.short	(.L_39 - .L_38)


	//   ....[0]....
.L_38:
        /*001c*/ 	.word	0x00000010


	//----- nvinfo : EIATTR_SW_WAR
	.align		4
.L_39:
        /*0020*/ 	.byte	0x04, 0x36
        /*0022*/ 	.short	(.L_41 - .L_40)
.L_40:
        /*0024*/ 	.word	0x00000008
.L_41:


//--------------------- .nv.info._Z28intel_reqd_sub_group_size_64v --------------------------
	.section	.nv.info._Z28intel_reqd_sub_group_size_64v,"",@"SHT_CUDA_INFO"
	.sectionflags	@""
	.align	4


	//----- nvinfo : EIATTR_CUDA_API_VERSION
	.align		4
        /*0000*/ 	.byte	0x04, 0x37
        /*0002*/ 	.short	(.L_43 - .L_42)
.L_42:
        /*0004*/ 	.word	0x00000082


	//----- nvinfo : EIATTR_SPARSE_MMA_MASK
	.align		4
.L_43:
        /*0008*/ 	.byte	0x03, 0x50
        /*000a*/ 	.short	0x0000


	//----- nvinfo : EIATTR_MAXREG_COUNT
	.align		4
        /*000c*/ 	.byte	0x03, 0x1b
        /*000e*/ 	.short	0x00ff


	//----- nvinfo : EIATTR_MERCURY_ISA_VERSION
	.align		4
        /*0010*/ 	.byte	0x03, 0x5f
        /*0012*/ 	.short	0x0101


	//----- nvinfo : EIATTR_VRC_CTA_INIT_COUNT
	.align		4
        /*0014*/ 	.byte	0x02, 0x4a
	.zero		1
	.zero		1


	//----- nvinfo : EIATTR_EXIT_INSTR_OFFSETS
	.align		4
        /*0018*/ 	.byte	0x04, 0x1c
        /*001a*/ 	.short	(.L_45 - .L_44)


	//   ....[0]....
.L_44:
        /*001c*/ 	.word	0x00000010


	//----- nvinfo : EIATTR_SW_WAR
	.align		4
.L_45:
        /*0020*/ 	.byte	0x04, 0x36
        /*0022*/ 	.short	(.L_47 - .L_46)
.L_46:
        /*0024*/ 	.word	0x00000008
.L_47:


//--------------------- .nv.info._Z17vec_type_hint_intv --------------------------
	.section	.nv.info._Z17vec_type_hint_intv,"",@"SHT_CUDA_INFO"
	.sectionflags	@""
	.align	4


	//----- nvinfo : EIATTR_CUDA_API_VERSION
	.align		4
        /*0000*/ 	.byte	0x04, 0x37
        /*0002*/ 	.short	(.L_49 - .L_48)
.L_48:
        /*0004*/ 	.word	0x00000082


	//----- nvinfo : EIATTR_SPARSE_MMA_MASK
	.align		4
.L_49:
        /*0008*/ 	.byte	0x03, 0x50
        /*000a*/ 	.short	0x0000


	//----- nvinfo : EIATTR_MAXREG_COUNT
	.align		4
        /*000c*/ 	.byte	0x03, 0x1b
        /*000e*/ 	.short	0x00ff


	//----- nvinfo : EIATTR_MERCURY_ISA_VERSION
	.align		4
        /*0010*/ 	.byte	0x03, 0x5f
        /*0012*/ 	.short	0x0101


	//----- nvinfo : EIATTR_VRC_CTA_INIT_COUNT
	.align		4
        /*0014*/ 	.byte	0x02, 0x4a
	.zero		1
	.zero		1


	//----- nvinfo : EIATTR_EXIT_INSTR_OFFSETS
	.align		4
        /*0018*/ 	.byte	0x04, 0x1c
        /*001a*/ 	.short	(.L_51 - .L_50)


	//   ....[0]....
.L_50:
        /*001c*/ 	.word	0x00000010


	//----- nvinfo : EIATTR_SW_WAR
	.align		4
.L_51:
        /*0020*/ 	.byte	0x04, 0x36
        /*0022*/ 	.short	(.L_53 - .L_52)
.L_52:
        /*0024*/ 	.word	0x00000008
.L_53:


//--------------------- .nv.info._Z26work_group_size_hint_2_2_2v --------------------------
	.section	.nv.info._Z26work_group_size_hint_2_2_2v,"",@"SHT_CUDA_INFO"
	.sectionflags	@""
	.align	4


	//----- nvinfo : EIATTR_CUDA_API_VERSION
	.align		4
        /*0000*/ 	.byte	0x04, 0x37
        /*0002*/ 	.short	(.L_55 - .L_54)
.L_54:
        /*0004*/ 	.word	0x00000082


	//----- nvinfo : EIATTR_SPARSE_MMA_MASK
	.align		4
.L_55:
        /*0008*/ 	.byte	0x03, 0x50
        /*000a*/ 	.short	0x0000


	//----- nvinfo : EIATTR_MAXREG_COUNT
	.align		4
        /*000c*/ 	.byte	0x03, 0x1b
        /*000e*/ 	.short	0x00ff


	//----- nvinfo : EIATTR_MERCURY_ISA_VERSION
	.align		4
        /*0010*/ 	.byte	0x03, 0x5f
        /*0012*/ 	.short	0x0101


	//----- nvinfo : EIATTR_VRC_CTA_INIT_COUNT
	.align		4
        /*0014*/ 	.byte	0x02, 0x4a
	.zero		1
	.zero		1


	//----- nvinfo : EIATTR_EXIT_INSTR_OFFSETS
	.align		4
        /*0018*/ 	.byte	0x04, 0x1c
        /*001a*/ 	.short	(.L_57 - .L_56)


	//   ....[0]....
.L_56:
        /*001c*/ 	.word	0x00000010


	//----- nvinfo : EIATTR_SW_WAR
	.align		4
.L_57:
        /*0020*/ 	.byte	0x04, 0x36
        /*0022*/ 	.short	(.L_59 - .L_58)
.L_58:
        /*0024*/ 	.word	0x00000008
.L_59:


//--------------------- .nv.info._Z28reqd_work_group_size_128_1_1v --------------------------
	.section	.nv.info._Z28reqd_work_group_size_128_1_1v,"",@"SHT_CUDA_INFO"
	.sectionflags	@""
	.align	4


	//----- nvinfo : EIATTR_CUDA_API_VERSION
	.align		4
        /*0000*/ 	.byte	0x04, 0x37
        /*0002*/ 	.short	(.L_61 - .L_60)
.L_60:
        /*0004*/ 	.word	0x00000082


	//----- nvinfo : EIATTR_SPARSE_MMA_MASK
	.align		4
.L_61:
        /*0008*/ 	.byte	0x03, 0x50
        /*000a*/ 	.short	0x0000


	//----- nvinfo : EIATTR_MAXREG_COUNT
	.align		4
        /*000c*/ 	.byte	0x03, 0x1b
        /*000e*/ 	.short	0x00ff


	//----- nvinfo : EIATTR_MERCURY_ISA_VERSION
	.align		4
        /*0010*/ 	.byte	0x03, 0x5f
        /*0012*/ 	.short	0x0101


	//----- nvinfo : EIATTR_VRC_CTA_INIT_COUNT
	.align		4
        /*0014*/ 	.byte	0x02, 0x4a
	.zero		1
	.zero		1


	//----- nvinfo : EIATTR_EXIT_INSTR_OFFSETS
	.align		4
        /*0018*/ 	.byte	0x04, 0x1c
        /*001a*/ 	.short	(.L_63 - .L_62)


	//   ....[0]....
.L_62:
        /*001c*/ 	.word	0x00000010


	//----- nvinfo : EIATTR_SW_WAR
	.align		4
.L_63:
        /*0020*/ 	.byte	0x04, 0x36
        /*0022*/ 	.short	(.L_65 - .L_64)
.L_64:
        /*0024*/ 	.word	0x00000008
.L_65:


//--------------------- .nv.info._Z26reqd_work_group_size_0_0_0v --------------------------
	.section	.nv.info._Z26reqd_work_group_size_0_0_0v,"",@"SHT_CUDA_INFO"
	.sectionflags	@""
	.align	4


	//----- nvinfo : EIATTR_CUDA_API_VERSION
	.align		4
        /*0000*/ 	.byte	0x04, 0x37
        /*0002*/ 	.short	(.L_67 - .L_66)
.L_66:
        /*0004*/ 	.word	0x00000082


	//----- nvinfo : EIATTR_SPARSE_MMA_MASK
	.align		4
.L_67:
        /*0008*/ 	.byte	0x03, 0x50
        /*000a*/ 	.short	0x0000


	//----- nvinfo : EIATTR_MAXREG_COUNT
	.align		4
        /*000c*/ 	.byte	0x03, 0x1b
        /*000e*/ 	.short	0x00ff


	//----- nvinfo : EIATTR_MERCURY_ISA_VERSION
	.align		4
        /*0010*/ 	.byte	0x03, 0x5f
        /*0012*/ 	.short	0x0101


	//----- nvinfo : EIATTR_VRC_CTA_INIT_COUNT
	.align		4
        /*0014*/ 	.byte	0x02, 0x4a
	.zero		1
	.zero		1


	//----- nvinfo : EIATTR_EXIT_INSTR_OFFSETS
	.align		4
        /*0018*/ 	.byte	0x04, 0x1c
        /*001a*/ 	.short	(.L_69 - .L_68)


	//   ....[0]....
.L_68:
        /*001c*/ 	.word	0x00000010


	//----- nvinfo : EIATTR_SW_WAR
	.align		4
.L_69:
        /*0020*/ 	.byte	0x04, 0x36
        /*0022*/ 	.short	(.L_71 - .L_70)
.L_70:
        /*0024*/ 	.word	0x00000008
.L_71:


//--------------------- .nv.callgraph             --------------------------
	.section	.nv.callgraph,"",@"SHT_CUDA_CALLGRAPH"
	.align	4
	.sectionentsize	8
	.align		4
        /*0000*/ 	.word	0x00000000
	.align		4
        /*0004*/ 	.word	0xffffffff
	.align		4
        /*0008*/ 	.word	0x00000000
	.align		4
        /*000c*/ 	.word	0xfffffffe
	.align		4
        /*0010*/ 	.word	0x00000000
	.align		4
        /*0014*/ 	.word	0xfffffffd
	.align		4
        /*0018*/ 	.word	0x00000000
	.align		4
        /*001c*/ 	.word	0xfffffffc


//--------------------- .text._Z26reqd_work_group_size_a_b_cILj256ELj1ELj1EEvv --------------------------
	.section	.text._Z26reqd_work_group_size_a_b_cILj256ELj1ELj1EEvv,"ax",@progbits
	.align	128
        .global         _Z26reqd_work_group_size_a_b_cILj256ELj1ELj1EEvv
        .type           _Z26reqd_work_group_size_a_b_cILj256ELj1ELj1EEvv,@function
        .size           _Z26reqd_work_group_size_a_b_cILj256ELj1ELj1EEvv,(.L_x_6 - _Z26reqd_work_group_size_a_b_cILj256ELj1ELj1EEvv)
        .other          _Z26reqd_work_group_size_a_b_cILj256ELj1ELj1EEvv,@"STO_CUDA_ENTRY STV_DEFAULT"
_Z26reqd_work_group_size_a_b_cILj256ELj1ELj1EEvv:
.text._Z26reqd_work_group_size_a_b_cILj256ELj1ELj1EEvv:
[----:B------:R-:W-:Y:S01]  /*0000*/  LDC R1, c[0x0][0x37c] ;  /* 0x0000df00ff017b82 */ /* 0x000fe20000000800 */
[----:B------:R-:W-:Y:S05]  /*0010*/  EXIT ;  /* 0x000000000000794d */ /* 0x000fea0003800000 */
.L_x_0:
[----:B------:R-:W-:-:S00]  /*0020*/  BRA `(.L_x_0) ;  /* 0xfffffffc00fc7947 */ /* 0x000fc0000383ffff */
[----:B------:R-:W-:-:S00]  /*0030*/  NOP ;  /* 0x0000000000007918 */ /* 0x000fc00000000000 */
        /* <DEDUP_REMOVED lines=12> */
.L_x_6:


//--------------------- .text._Z28intel_reqd_sub_group_size_64v --------------------------
	.section	.text._Z28intel_reqd_sub_group_size_64v,"ax",@progbits
	.align	128
        .global         _Z28intel_reqd_sub_group_size_64v
        .type           _Z28intel_reqd_sub_group_size_64v,@function
        .size           _Z28intel_reqd_sub_group_size_64v,(.L_x_7 - _Z28intel_reqd_sub_group_size_64v)
        .other          _Z28intel_reqd_sub_group_size_64v,@"STO_CUDA_ENTRY STV_DEFAULT"
_Z28intel_reqd_sub_group_size_64v:
.text._Z28intel_reqd_sub_group_size_64v:
[----:B------:R-:W-:Y:S01]  /*0000*/  LDC R1, c[0x0][0x37c] ;  /* 0x0000df00ff017b82 */ /* 0x000fe20000000800 */
[----:B------:R-:W-:Y:S05]  /*0010*/  EXIT ;  /* 0x000000000000794d */ /* 0x000fea0003800000 */
.L_x_1:
        /* <DEDUP_REMOVED lines=14> */
.L_x_7:


//--------------------- .text._Z17vec_type_hint_intv --------------------------
	.section	.text._Z17vec_type_hint_intv,"ax",@progbits
	.align	128
        .global         _Z17vec_type_hint_intv
        .type           _Z17vec_type_hint_intv,@function
        .size           _Z17vec_type_hint_intv,(.L_x_8 - _Z17vec_type_hint_intv)
        .other          _Z17vec_type_hint_intv,@"STO_CUDA_ENTRY STV_DEFAULT"
_Z17vec_type_hint_intv:
.text._Z17vec_type_hint_intv:
[----:B------:R-:W-:Y:S01]  /*0000*/  LDC R1, c[0x0][0x37c] ;  /* 0x0000df00ff017b82 */ /* 0x000fe20000000800 */
[----:B------:R-:W-:Y:S05]  /*0010*/  EXIT ;  /* 0x000000000000794d */ /* 0x000fea0003800000 */
.L_x_2:
        /* <DEDUP_REMOVED lines=14> */
.L_x_8:


//--------------------- .text._Z26work_group_size_hint_2_2_2v --------------------------
	.section	.text._Z26work_group_size_hint_2_2_2v,"ax",@progbits
	.align	128
        .global         _Z26work_group_size_hint_2_2_2v
        .type           _Z26work_group_size_hint_2_2_2v,@function
        .size           _Z26work_group_size_hint_2_2_2v,(.L_x_9 - _Z26work_group_size_hint_2_2_2v)
        .other          _Z26work_group_size_hint_2_2_2v,@"STO_CUDA_ENTRY STV_DEFAULT"
_Z26work_group_size_hint_2_2_2v:
.text._Z26work_group_size_hint_2_2_2v:
[----:B------:R-:W-:Y:S01]  /*0000*/  LDC R1, c[0x0][0x37c] ;  /* 0x0000df00ff017b82 */ /* 0x000fe20000000800 */
[----:B------:R-:W-:Y:S05]  /*0010*/  EXIT ;  /* 0x000000000000794d */ /* 0x000fea0003800000 */
.L_x_3:
        /* <DEDUP_REMOVED lines=14> */
.L_x_9:


//--------------------- .text._Z28reqd_work_group_size_128_1_1v --------------------------
	.section	.text._Z28reqd_work_group_size_128_1_1v,"ax",@progbits
	.align	128
        .global         _Z28reqd_work_group_size_128_1_1v
        .type           _Z28reqd_work_group_size_128_1_1v,@function
        .size           _Z28reqd_work_group_size_128_1_1v,(.L_x_10 - _Z28reqd_work_group_size_128_1_1v)
        .other          _Z28reqd_work_group_size_128_1_1v,@"STO_CUDA_ENTRY STV_DEFAULT"
_Z28reqd_work_group_size_128_1_1v:
.text._Z28reqd_work_group_size_128_1_1v:
[----:B------:R-:W-:Y:S01]  /*0000*/  LDC R1, c[0x0][0x37c] ;  /* 0x0000df00ff017b82 */ /* 0x000fe20000000800 */
[----:B------:R-:W-:Y:S05]  /*0010*/  EXIT ;  /* 0x000000000000794d */ /* 0x000fea0003800000 */
.L_x_4:
        /* <DEDUP_REMOVED lines=14> */
.L_x_10:


//--------------------- .text._Z26reqd_work_group_size_0_0_0v --------------------------
	.section	.text._Z26reqd_work_group_size_0_0_0v,"ax",@progbits
	.align	128
        .global         _Z26reqd_work_group_size_0_0_0v
        .type           _Z26reqd_work_group_size_0_0_0v,@function
        .size           _Z26reqd_work_group_size_0_0_0v,(.L_x_11 - _Z26reqd_work_group_size_0_0_0v)
        .other          _Z26reqd_work_group_size_0_0_0v,@"STO_CUDA_ENTRY STV_DEFAULT"
_Z26reqd_work_group_size_0_0_0v:
.text._Z26reqd_work_group_size_0_0_0v:
[----:B------:R-:W-:Y:S01]  /*0000*/  LDC R1, c[0x0][0x37c] ;  /* 0x0000df00ff017b82 */ /* 0x000fe20000000800 */
[----:B------:R-:W-:Y:S05]  /*0010*/  EXIT ;  /* 0x000000000000794d */ /* 0x000fea0003800000 */
.L_x_5:
        /* <DEDUP_REMOVED lines=14> */
.L_x_11:


//--------------------- .nv.shared.reserved.0     --------------------------
	.section	.nv.shared.reserved.0,"aw",@nobits
	.weak		__nv_reservedSMEM_offset_0_alias
	.size		__nv_reservedSMEM_offset_0_alias, 0, 64
	.other		__nv_reservedSMEM_offset_0_alias,@"STO_CUDA_RESERVED_SHARED STV_DEFAULT"
__nv_reservedSMEM_offset_0_alias:
	.zero		0
	.zero		64


//--------------------- .nv.constant0._Z26reqd_work_group_size_a_b_cILj256ELj1ELj1EEvv --------------------------
	.section	.nv.constant0._Z26reqd_work_group_size_a_b_cILj256ELj1ELj1EEvv,"a",@progbits
	.sectionflags	@""
	.align	4
.nv.constant0._Z26reqd_work_group_size_a_b_cILj256ELj1ELj1EEvv:
	.zero		896


//--------------------- .nv.constant0._Z28intel_reqd_sub_group_size_64v --------------------------
	.section	.nv.constant0._Z28intel_reqd_sub_group_size_64v,"a",@progbits
	.sectionflags	@""
	.align	4
.nv.constant0._Z28intel_reqd_sub_group_size_64v:
	.zero		896


//--------------------- .nv.constant0._Z17vec_type_hint_intv --------------------------
	.section	.nv.constant0._Z17vec_type_hint_intv,"a",@progbits
	.sectionflags	@""
	.align	4
.nv.constant0._Z17vec_type_hint_intv:
	.zero		896


//--------------------- .nv.constant0._Z26work_group_size_hint_2_2_2v --------------------------
	.section	.nv.constant0._Z26work_group_size_hint_2_2_2v,"a",@progbits
	.sectionflags	@""
	.align	4
.nv.constant0._Z26work_group_size_hint_2_2_2v:
	.zero		896


//--------------------- .nv.constant0._Z28reqd_work_group_size_128_1_1v --------------------------
	.section	.nv.constant0._Z28reqd_work_group_size_128_1_1v,"a",@progbits
	.sectionflags	@""
	.align	4
.nv.constant0._Z28reqd_work_group_size_128_1_1v:
	.zero		896


//--------------------- .nv.constant0._Z26reqd_work_group_size_0_0_0v --------------------------
	.section	.nv.constant0._Z26reqd_work_group_size_0_0_0v,"a",@progbits
	.sectionflags	@""
	.align	4
.nv.constant0._Z26reqd_work_group_size_0_0_0v:
	.zero		896


//--------------------- SYMBOLS --------------------------

	.type		.nv.reservedSmem.offset0,@object
	.size		.nv.reservedSmem.offset0,0x4
